//
// Generated by NVIDIA NVVM Compiler
//
// Compiler Build ID: CL-36424714
// Cuda compilation tools, release 13.0, V13.0.88
// Based on NVVM 20.0.0
//

.version 9.0
.target sm_100
.address_size 64

	// .globl	_Z3addPfS_S_

.visible .entry _Z3addPfS_S_(
	.param .u64 .ptr .align 1 _Z3addPfS_S__param_0,
	.param .u64 .ptr .align 1 _Z3addPfS_S__param_1,
	.param .u64 .ptr .align 1 _Z3addPfS_S__param_2
)
{
	.reg .pred 	%p<2>;
	.reg .b32 	%r<5>;
	.reg .b32 	%f<4>;
	.reg .b64 	%rd<11>;

	ld.param.u64 	%rd1, [_Z3addPfS_S__param_0];
	ld.param.u64 	%rd2, [_Z3addPfS_S__param_1];
	ld.param.u64 	%rd3, [_Z3addPfS_S__param_2];
	mov.u32 	%r2, %ntid.x;
	mov.u32 	%r3, %ctaid.x;
	mov.u32 	%r4, %tid.x;
	mad.lo.s32 	%r1, %r2, %r3, %r4;
	setp.gt.u32 	%p1, %r1, 327132;
	@%p1 bra 	$L__BB0_2;
	cvta.to.global.u64 	%rd4, %rd2;
	cvta.to.global.u64 	%rd5, %rd1;
	cvta.to.global.u64 	%rd6, %rd3;
	mul.wide.u32 	%rd7, %r1, 4;
	add.s64 	%rd8, %rd4, %rd7;
	ld.global.f32 	%f1, [%rd8];
	add.s64 	%rd9, %rd5, %rd7;
	ld.global.f32 	%f2, [%rd9];
	add.f32 	%f3, %f1, %f2;
	add.s64 	%rd10, %rd6, %rd7;
	st.global.f32 	[%rd10], %f3;
$L__BB0_2:
	ret;

}


// ===== COMPILED SASS (sm_100) =====

	.target	sm_100

	.elftype	@"ET_EXEC"


//--------------------- .note.nv.tkinfo           --------------------------
	.section	.note.nv.tkinfo,"",@"SHT_NOTE"
	.sectionflags	@"SHF_NOTE_NV_TKINFO"
	.tkinfo
        /*0018*/ 	.word	0x00000002
        /*0030*/ 	.string	""
        /*0030*/ 	.string	"ptxas"
        /*0030*/ 	.string	"Cuda compilation tools, release 13.0, V13.0.88"
        /*0030*/ 	.string	"Build cuda_13.0.r13.0/compiler.36424714_0"
        /*0030*/ 	.string	"-arch sm_100 -m 64 "



//--------------------- .note.nv.cuinfo           --------------------------
	.section	.note.nv.cuinfo,"",@"SHT_NOTE"
	.sectionflags	@"SHF_NOTE_NV_CUINFO"
        /*0018*/ 	.short	0x0002
        /*001a*/ 	.short	0x0064
        /*001c*/ 	.short	0x0082
	.zero		2


//--------------------- .nv.info                  --------------------------
	.section	.nv.info,"",@"SHT_CUDA_INFO"
	.align	4


	//----- nvinfo : EIATTR_REGCOUNT
	.align		4
        /*0000*/ 	.byte	0x04, 0x2f
        /*0002*/ 	.short	(.L_1 - .L_0)
	.align		4
.L_0:
        /*0004*/ 	.word	index@(_Z3addPfS_S_)
        /*0008*/ 	.word	0x0000000c


	//----- nvinfo : EIATTR_FRAME_SIZE
	.align		4
.L_1:
        /*000c*/ 	.byte	0x04, 0x11
        /*000e*/ 	.short	(.L_3 - .L_2)
	.align		4
.L_2:
        /*0010*/ 	.word	index@(_Z3addPfS_S_)
        /*0014*/ 	.word	0x00000000


	//----- nvinfo : EIATTR_MIN_STACK_SIZE
	.align		4
.L_3:
        /*0018*/ 	.byte	0x04, 0x12
        /*001a*/ 	.short	(.L_5 - .L_4)
	.align		4
.L_4:
        /*001c*/ 	.word	index@(_Z3addPfS_S_)
        /*0020*/ 	.word	0x00000000
.L_5:


//--------------------- .nv.compat                --------------------------
	.section	.nv.compat,"",@"SHT_CUDA_COMPAT_INFO"
	.align	4
        /*0000*/ 	.byte	0x02, 0x09, 0x00, 0x00, 0x02, 0x02, 0x01, 0x00, 0x02, 0x05, 0x05, 0x00, 0x03, 0x07, 0x01, 0x01
        /*0010*/ 	.byte	0x02, 0x03, 0x00, 0x00, 0x02, 0x06, 0x01, 0x00, 0x04, 0x0b, 0x08, 0x00, 0x09, 0x00, 0x00, 0x00
        /*0020*/ 	.byte	0x00, 0x00, 0x00, 0x00


//--------------------- .nv.info._Z3addPfS_S_     --------------------------
	.section	.nv.info._Z3addPfS_S_,"",@"SHT_CUDA_INFO"
	.sectionflags	@""
	.align	4


	//----- nvinfo : EIATTR_CUDA_API_VERSION
	.align		4
        /*0000*/ 	.byte	0x04, 0x37
        /*0002*/ 	.short	(.L_7 - .L_6)
.L_6:
        /*0004*/ 	.word	0x00000082


	//----- nvinfo : EIATTR_KPARAM_INFO
	.align		4
.L_7:
        /*0008*/ 	.byte	0x04, 0x17
        /*000a*/ 	.short	(.L_9 - .L_8)
.L_8:
        /*000c*/ 	.word	0x00000000
        /*0010*/ 	.short	0x0002
        /*0012*/ 	.short	0x0010
        /*0014*/ 	.byte	0x00, 0xf5, 0x21, 0x00


	//----- nvinfo : EIATTR_KPARAM_INFO
	.align		4
.L_9:
        /*0018*/ 	.byte	0x04, 0x17
        /*001a*/ 	.short	(.L_11 - .L_10)
.L_10:
        /*001c*/ 	.word	0x00000000
        /*0020*/ 	.short	0x0001
        /*0022*/ 	.short	0x0008
        /*0024*/ 	.byte	0x00, 0xf5, 0x21, 0x00


	//----- nvinfo : EIATTR_KPARAM_INFO
	.align		4
.L_11:
        /*0028*/ 	.byte	0x04, 0x17
        /*002a*/ 	.short	(.L_13 - .L_12)
.L_12:
        /*002c*/ 	.word	0x00000000
        /*0030*/ 	.short	0x0000
        /*0032*/ 	.short	0x0000
        /*0034*/ 	.byte	0x00, 0xf5, 0x21, 0x00


	//----- nvinfo : EIATTR_SPARSE_MMA_MASK
	.align		4
.L_13:
        /*0038*/ 	.byte	0x03, 0x50
        /*003a*/ 	.short	0x0000


	//----- nvinfo : EIATTR_MAXREG_COUNT
	.align		4
        /*003c*/ 	.byte	0x03, 0x1b
        /*003e*/ 	.short	0x00ff


	//----- nvinfo : EIATTR_MERCURY_ISA_VERSION
	.align		4
        /*0040*/ 	.byte	0x03, 0x5f
        /*0042*/ 	.short	0x0101


	//----- nvinfo : EIATTR_VRC_CTA_INIT_COUNT
	.align		4
        /*0044*/ 	.byte	0x02, 0x4a
	.zero		1
	.zero		1


	//----- nvinfo : EIATTR_EXIT_INSTR_OFFSETS
	.align		4
        /*0048*/ 	.byte	0x04, 0x1c
        /*004a*/ 	.short	(.L_15 - .L_14)


	//   ....[0]....
.L_14:
        /*004c*/ 	.word	0x00000060


	//   ....[1]....
        /*0050*/ 	.word	0x00000120


	//----- nvinfo : EIATTR_CBANK_PARAM_SIZE
	.align		4
.L_15:
        /*0054*/ 	.byte	0x03, 0x19
        /*0056*/ 	.short	0x0018


	//----- nvinfo : EIATTR_PARAM_CBANK
	.align		4
        /*0058*/ 	.byte	0x04, 0x0a
        /*005a*/ 	.short	(.L_17 - .L_16)
	.align		4
.L_16:
        /*005c*/ 	.word	index@(.nv.constant0._Z3addPfS_S_)
        /*0060*/ 	.short	0x0380
        /*0062*/ 	.short	0x0018


	//----- nvinfo : EIATTR_SW_WAR
	.align		4
.L_17:
        /*0064*/ 	.byte	0x04, 0x36
        /*0066*/ 	.short	(.L_19 - .L_18)
.L_18:
        /*0068*/ 	.word	0x00000008
.L_19:


//--------------------- .nv.callgraph             --------------------------
	.section	.nv.callgraph,"",@"SHT_CUDA_CALLGRAPH"
	.align	4
	.sectionentsize	8
	.align		4
        /*0000*/ 	.word	0x00000000
	.align		4
        /*0004*/ 	.word	0xffffffff
	.align		4
        /*0008*/ 	.word	0x00000000
	.align		4
        /*000c*/ 	.word	0xfffffffe
	.align		4
        /*0010*/ 	.word	0x00000000
	.align		4
        /*0014*/ 	.word	0xfffffffd
	.align		4
        /*0018*/ 	.word	0x00000000
	.align		4
        /*001c*/ 	.word	0xfffffffc


//--------------------- .text._Z3addPfS_S_        --------------------------
	.section	.text._Z3addPfS_S_,"ax",@progbits
	.align	128
        .global         _Z3addPfS_S_
        .type           _Z3addPfS_S_,@function
        .size           _Z3addPfS_S_,(.L_x_1 - _Z3addPfS_S_)
        .other          _Z3addPfS_S_,@"STO_CUDA_ENTRY STV_DEFAULT"
_Z3addPfS_S_:
.text._Z3addPfS_S_:
[----:B------:R-:W-:Y:S01]  /*0000*/  LDC R1, c[0x0][0x37c] ;  /* 0x0000df00ff017b82 */ /* 0x000fe20000000800 */
[----:B------:R-:W0:Y:S01]  /*0010*/  S2R R9, SR_CTAID.X ;  /* 0x0000000000097919 */ /* 0x000e220000002500 */
[----:B------:R-:W0:Y:S01]  /*0020*/  LDCU UR4, c[0x0][0x360] ;  /* 0x00006c00ff0477ac */ /* 0x000e220008000800 */
[----:B------:R-:W0:Y:S02]  /*0030*/  S2R R0, SR_TID.X ;  /* 0x0000000000007919 */ /* 0x000e240000002100 */
[----:B0-----:R-:W-:-:S05]  /*0040*/  IMAD R9, R9, UR4, R0 ;  /* 0x0000000409097c24 */ /* 0x001fca000f8e0200 */
[----:B------:R-:W-:-:S13]  /*0050*/  ISETP.GT.U32.AND P0, PT, R9, 0x4fddc, PT ;  /* 0x0004fddc0900780c */ /* 0x000fda0003f04070 */
[----:B------:R-:W-:Y:S05]  /*0060*/  @P0 EXIT ;  /* 0x000000000000094d */ /* 0x000fea0003800000 */
[----:B------:R-:W0:Y:S01]  /*0070*/  LDC.64 R2, c[0x0][0x388] ;  /* 0x0000e200ff027b82 */ /* 0x000e220000000a00 */
[----:B------:R-:W1:Y:S07]  /*0080*/  LDCU.64 UR4, c[0x0][0x358] ;  /* 0x00006b00ff0477ac */ /* 0x000e6e0008000a00 */
[----:B------:R-:W2:Y:S08]  /*0090*/  LDC.64 R4, c[0x0][0x380] ;  /* 0x0000e000ff047b82 */ /* 0x000eb00000000a00 */
[----:B------:R-:W3:Y:S01]  /*00a0*/  LDC.64 R6, c[0x0][0x390] ;  /* 0x0000e400ff067b82 */ /* 0x000ee20000000a00 */
[----:B0-----:R-:W-:-:S06]  /*00b0*/  IMAD.WIDE.U32 R2, R9, 0x4, R2 ;  /* 0x0000000409027825 */ /* 0x001fcc00078e0002 */
[----:B-1----:R-:W4:Y:S01]  /*00c0*/  LDG.E R2, desc[UR4][R2.64] ;  /* 0x0000000402027981 */ /* 0x002f22000c1e1900 */
[----:B--2---:R-:W-:-:S06]  /*00d0*/  IMAD.WIDE.U32 R4, R9, 0x4, R4 ;  /* 0x0000000409047825 */ /* 0x004fcc00078e0004 */
[----:B------:R-:W4:Y:S01]  /*00e0*/  LDG.E R5, desc[UR4][R4.64] ;  /* 0x0000000404057981 */ /* 0x000f22000c1e1900 */
[----:B---3--:R-:W-:-:S04]  /*00f0*/  IMAD.WIDE.U32 R6, R9, 0x4, R6 ;  /* 0x0000000409067825 */ /* 0x008fc800078e0006 */
[----:B----4-:R-:W-:-:S05]  /*0100*/  FADD R9, R2, R5 ;  /* 0x0000000502097221 */ /* 0x010fca0000000000 */
[----:B------:R-:W-:Y:S01]  /*0110*/  STG.E desc[UR4][R6.64], R9 ;  /* 0x0000000906007986 */ /* 0x000fe2000c101904 */
[----:B------:R-:W-:Y:S05]  /*0120*/  EXIT ;  /* 0x000000000000794d */ /* 0x000fea0003800000 */
.L_x_0:
[----:B------:R-:W-:-:S00]  /*0130*/  BRA `(.L_x_0) ;  /* 0xfffffffc00fc7947 */ /* 0x000fc0000383ffff */
[----:B------:R-:W-:-:S00]  /*0140*/  NOP ;  /* 0x0000000000007918 */ /* 0x000fc00000000000 */
        /* <DEDUP_REMOVED lines=11> */
.L_x_1:


//--------------------- .nv.shared.reserved.0     --------------------------
	.section	.nv.shared.reserved.0,"aw",@nobits
	.weak		__nv_reservedSMEM_offset_0_alias
	.size		__nv_reservedSMEM_offset_0_alias, 0, 64
	.other		__nv_reservedSMEM_offset_0_alias,@"STO_CUDA_RESERVED_SHARED STV_DEFAULT"
__nv_reservedSMEM_offset_0_alias:
	.zero		0
	.zero		64


//--------------------- .nv.constant0._Z3addPfS_S_ --------------------------
	.section	.nv.constant0._Z3addPfS_S_,"a",@progbits
	.sectionflags	@""
	.align	4
.nv.constant0._Z3addPfS_S_:
	.zero		920


//--------------------- SYMBOLS --------------------------

	.type		.nv.reservedSmem.offset0,@object
	.size		.nv.reservedSmem.offset0,0x4
